//
// Generated by NVIDIA NVVM Compiler
//
// Compiler Build ID: CL-36424714
// Cuda compilation tools, release 13.0, V13.0.88
// Based on NVVM 20.0.0
//

.version 9.0
.target sm_100
.address_size 64

	// .globl	_Z14matrixMultiplyPiS_S_i

.visible .entry _Z14matrixMultiplyPiS_S_i(
	.param .u64 .ptr .align 1 _Z14matrixMultiplyPiS_S_i_param_0,
	.param .u64 .ptr .align 1 _Z14matrixMultiplyPiS_S_i_param_1,
	.param .u64 .ptr .align 1 _Z14matrixMultiplyPiS_S_i_param_2,
	.param .u32 _Z14matrixMultiplyPiS_S_i_param_3
)
{
	.reg .pred 	%p<10>;
	.reg .b32 	%r<135>;
	.reg .b64 	%rd<48>;

	ld.param.u64 	%rd6, [_Z14matrixMultiplyPiS_S_i_param_0];
	ld.param.u64 	%rd7, [_Z14matrixMultiplyPiS_S_i_param_1];
	ld.param.u64 	%rd5, [_Z14matrixMultiplyPiS_S_i_param_2];
	ld.param.u32 	%r51, [_Z14matrixMultiplyPiS_S_i_param_3];
	cvta.to.global.u64 	%rd1, %rd7;
	cvta.to.global.u64 	%rd2, %rd6;
	mov.u32 	%r52, %tid.x;
	mov.u32 	%r53, %ntid.x;
	mov.u32 	%r54, %ctaid.x;
	mad.lo.s32 	%r1, %r53, %r54, %r52;
	mov.u32 	%r2, %tid.y;
	mov.u32 	%r55, %ntid.y;
	mov.u32 	%r56, %ctaid.y;
	mul.lo.s32 	%r3, %r55, %r56;
	add.s32 	%r57, %r3, %r2;
	max.s32 	%r58, %r1, %r57;
	setp.ge.s32 	%p1, %r58, %r51;
	@%p1 bra 	$L__BB0_12;
	cvta.to.global.u64 	%rd8, %rd5;
	mul.lo.s32 	%r5, %r51, %r1;
	add.s32 	%r60, %r5, %r57;
	mul.wide.s32 	%rd9, %r60, 4;
	add.s64 	%rd3, %rd8, %rd9;
	mov.b32 	%r129, 0;
	st.global.u32 	[%rd3], %r129;
	and.b32  	%r6, %r51, 7;
	setp.lt.u32 	%p2, %r51, 8;
	mov.u32 	%r132, %r129;
	@%p2 bra 	$L__BB0_4;
	and.b32  	%r132, %r51, 2147483640;
	neg.s32 	%r127, %r132;
	add.s32 	%r62, %r2, %r51;
	add.s32 	%r126, %r62, %r3;
	shl.b32 	%r10, %r51, 3;
	shl.b32 	%r63, %r51, 1;
	add.s32 	%r125, %r57, %r63;
	mad.lo.s32 	%r124, %r51, 3, %r57;
	shl.b32 	%r64, %r51, 2;
	add.s32 	%r123, %r57, %r64;
	mad.lo.s32 	%r122, %r51, 5, %r57;
	mad.lo.s32 	%r121, %r51, 6, %r57;
	mad.lo.s32 	%r120, %r51, 7, %r57;
	add.s64 	%rd4, %rd2, 16;
	mov.b32 	%r129, 0;
	mov.u32 	%r118, %r5;
	mov.u32 	%r119, %r57;
$L__BB0_3:
	.pragma "nounroll";
	mul.wide.s32 	%rd10, %r118, 4;
	add.s64 	%rd11, %rd4, %rd10;
	ld.global.u32 	%r65, [%rd11+-16];
	mul.wide.u32 	%rd12, %r119, 4;
	add.s64 	%rd13, %rd1, %rd12;
	ld.global.u32 	%r66, [%rd13];
	mad.lo.s32 	%r67, %r66, %r65, %r129;
	st.global.u32 	[%rd3], %r67;
	ld.global.u32 	%r68, [%rd11+-12];
	mul.wide.u32 	%rd14, %r126, 4;
	add.s64 	%rd15, %rd1, %rd14;
	ld.global.u32 	%r69, [%rd15];
	mad.lo.s32 	%r70, %r69, %r68, %r67;
	st.global.u32 	[%rd3], %r70;
	ld.global.u32 	%r71, [%rd11+-8];
	mul.wide.u32 	%rd16, %r125, 4;
	add.s64 	%rd17, %rd1, %rd16;
	ld.global.u32 	%r72, [%rd17];
	mad.lo.s32 	%r73, %r72, %r71, %r70;
	st.global.u32 	[%rd3], %r73;
	ld.global.u32 	%r74, [%rd11+-4];
	mul.wide.u32 	%rd18, %r124, 4;
	add.s64 	%rd19, %rd1, %rd18;
	ld.global.u32 	%r75, [%rd19];
	mad.lo.s32 	%r76, %r75, %r74, %r73;
	st.global.u32 	[%rd3], %r76;
	ld.global.u32 	%r77, [%rd11];
	mul.wide.u32 	%rd20, %r123, 4;
	add.s64 	%rd21, %rd1, %rd20;
	ld.global.u32 	%r78, [%rd21];
	mad.lo.s32 	%r79, %r78, %r77, %r76;
	st.global.u32 	[%rd3], %r79;
	ld.global.u32 	%r80, [%rd11+4];
	mul.wide.u32 	%rd22, %r122, 4;
	add.s64 	%rd23, %rd1, %rd22;
	ld.global.u32 	%r81, [%rd23];
	mad.lo.s32 	%r82, %r81, %r80, %r79;
	st.global.u32 	[%rd3], %r82;
	ld.global.u32 	%r83, [%rd11+8];
	mul.wide.u32 	%rd24, %r121, 4;
	add.s64 	%rd25, %rd1, %rd24;
	ld.global.u32 	%r84, [%rd25];
	mad.lo.s32 	%r85, %r84, %r83, %r82;
	st.global.u32 	[%rd3], %r85;
	ld.global.u32 	%r86, [%rd11+12];
	mul.wide.u32 	%rd26, %r120, 4;
	add.s64 	%rd27, %rd1, %rd26;
	ld.global.u32 	%r87, [%rd27];
	mad.lo.s32 	%r129, %r87, %r86, %r85;
	st.global.u32 	[%rd3], %r129;
	add.s32 	%r127, %r127, 8;
	add.s32 	%r126, %r126, %r10;
	add.s32 	%r125, %r125, %r10;
	add.s32 	%r124, %r124, %r10;
	add.s32 	%r123, %r123, %r10;
	add.s32 	%r122, %r122, %r10;
	add.s32 	%r121, %r121, %r10;
	add.s32 	%r120, %r120, %r10;
	add.s32 	%r119, %r119, %r10;
	add.s32 	%r118, %r118, 8;
	setp.ne.s32 	%p3, %r127, 0;
	@%p3 bra 	$L__BB0_3;
$L__BB0_4:
	setp.eq.s32 	%p4, %r6, 0;
	@%p4 bra 	$L__BB0_12;
	and.b32  	%r41, %r51, 3;
	setp.lt.u32 	%p5, %r6, 4;
	@%p5 bra 	$L__BB0_7;
	add.s32 	%r88, %r132, %r5;
	mul.wide.s32 	%rd28, %r88, 4;
	add.s64 	%rd29, %rd2, %rd28;
	ld.global.u32 	%r89, [%rd29];
	mad.lo.s32 	%r90, %r132, %r51, %r57;
	mul.wide.u32 	%rd30, %r90, 4;
	add.s64 	%rd31, %rd1, %rd30;
	ld.global.u32 	%r91, [%rd31];
	mad.lo.s32 	%r92, %r91, %r89, %r129;
	st.global.u32 	[%rd3], %r92;
	ld.global.u32 	%r93, [%rd29+4];
	add.s32 	%r94, %r90, %r51;
	mul.wide.u32 	%rd32, %r94, 4;
	add.s64 	%rd33, %rd1, %rd32;
	ld.global.u32 	%r95, [%rd33];
	mad.lo.s32 	%r96, %r95, %r93, %r92;
	st.global.u32 	[%rd3], %r96;
	ld.global.u32 	%r97, [%rd29+8];
	add.s32 	%r98, %r94, %r51;
	mul.wide.u32 	%rd34, %r98, 4;
	add.s64 	%rd35, %rd1, %rd34;
	ld.global.u32 	%r99, [%rd35];
	mad.lo.s32 	%r100, %r99, %r97, %r96;
	st.global.u32 	[%rd3], %r100;
	ld.global.u32 	%r101, [%rd29+12];
	add.s32 	%r102, %r98, %r51;
	mul.wide.u32 	%rd36, %r102, 4;
	add.s64 	%rd37, %rd1, %rd36;
	ld.global.u32 	%r103, [%rd37];
	mad.lo.s32 	%r129, %r103, %r101, %r100;
	st.global.u32 	[%rd3], %r129;
	add.s32 	%r132, %r132, 4;
$L__BB0_7:
	setp.eq.s32 	%p6, %r41, 0;
	@%p6 bra 	$L__BB0_12;
	setp.eq.s32 	%p7, %r41, 1;
	@%p7 bra 	$L__BB0_10;
	add.s32 	%r104, %r132, %r5;
	mul.wide.s32 	%rd38, %r104, 4;
	add.s64 	%rd39, %rd2, %rd38;
	ld.global.u32 	%r105, [%rd39];
	mad.lo.s32 	%r106, %r132, %r51, %r57;
	mul.wide.u32 	%rd40, %r106, 4;
	add.s64 	%rd41, %rd1, %rd40;
	ld.global.u32 	%r107, [%rd41];
	mad.lo.s32 	%r108, %r107, %r105, %r129;
	st.global.u32 	[%rd3], %r108;
	ld.global.u32 	%r109, [%rd39+4];
	add.s32 	%r110, %r106, %r51;
	mul.wide.u32 	%rd42, %r110, 4;
	add.s64 	%rd43, %rd1, %rd42;
	ld.global.u32 	%r111, [%rd43];
	mad.lo.s32 	%r129, %r111, %r109, %r108;
	st.global.u32 	[%rd3], %r129;
	add.s32 	%r132, %r132, 2;
$L__BB0_10:
	and.b32  	%r112, %r51, 1;
	setp.eq.b32 	%p8, %r112, 1;
	not.pred 	%p9, %p8;
	@%p9 bra 	$L__BB0_12;
	add.s32 	%r113, %r132, %r5;
	mul.wide.s32 	%rd44, %r113, 4;
	add.s64 	%rd45, %rd2, %rd44;
	ld.global.u32 	%r114, [%rd45];
	mad.lo.s32 	%r115, %r132, %r51, %r57;
	mul.wide.u32 	%rd46, %r115, 4;
	add.s64 	%rd47, %rd1, %rd46;
	ld.global.u32 	%r116, [%rd47];
	mad.lo.s32 	%r117, %r116, %r114, %r129;
	st.global.u32 	[%rd3], %r117;
$L__BB0_12:
	ret;

}


// ===== COMPILED SASS (sm_100) =====

	.target	sm_100

	.elftype	@"ET_EXEC"


//--------------------- .note.nv.tkinfo           --------------------------
	.section	.note.nv.tkinfo,"",@"SHT_NOTE"
	.sectionflags	@"SHF_NOTE_NV_TKINFO"
	.tkinfo
        /*0018*/ 	.word	0x00000002
        /*0030*/ 	.string	""
        /*0030*/ 	.string	"ptxas"
        /*0030*/ 	.string	"Cuda compilation tools, release 13.0, V13.0.88"
        /*0030*/ 	.string	"Build cuda_13.0.r13.0/compiler.36424714_0"
        /*0030*/ 	.string	"-arch sm_100 -m 64 "



//--------------------- .note.nv.cuinfo           --------------------------
	.section	.note.nv.cuinfo,"",@"SHT_NOTE"
	.sectionflags	@"SHF_NOTE_NV_CUINFO"
        /*0018*/ 	.short	0x0002
        /*001a*/ 	.short	0x0064
        /*001c*/ 	.short	0x0082
	.zero		2


//--------------------- .nv.info                  --------------------------
	.section	.nv.info,"",@"SHT_CUDA_INFO"
	.align	4


	//----- nvinfo : EIATTR_REGCOUNT
	.align		4
        /*0000*/ 	.byte	0x04, 0x2f
        /*0002*/ 	.short	(.L_1 - .L_0)
	.align		4
.L_0:
        /*0004*/ 	.word	index@(_Z14matrixMultiplyPiS_S_i)
        /*0008*/ 	.word	0x00000020


	//----- nvinfo : EIATTR_FRAME_SIZE
	.align		4
.L_1:
        /*000c*/ 	.byte	0x04, 0x11
        /*000e*/ 	.short	(.L_3 - .L_2)
	.align		4
.L_2:
        /*0010*/ 	.word	index@(_Z14matrixMultiplyPiS_S_i)
        /*0014*/ 	.word	0x00000000


	//----- nvinfo : EIATTR_MIN_STACK_SIZE
	.align		4
.L_3:
        /*0018*/ 	.byte	0x04, 0x12
        /*001a*/ 	.short	(.L_5 - .L_4)
	.align		4
.L_4:
        /*001c*/ 	.word	index@(_Z14matrixMultiplyPiS_S_i)
        /*0020*/ 	.word	0x00000000
.L_5:


//--------------------- .nv.compat                --------------------------
	.section	.nv.compat,"",@"SHT_CUDA_COMPAT_INFO"
	.align	4
        /*0000*/ 	.byte	0x02, 0x09, 0x00, 0x00, 0x02, 0x02, 0x01, 0x00, 0x02, 0x05, 0x05, 0x00, 0x03, 0x07, 0x01, 0x01
        /*0010*/ 	.byte	0x02, 0x03, 0x00, 0x00, 0x02, 0x06, 0x01, 0x00, 0x04, 0x0b, 0x08, 0x00, 0x09, 0x00, 0x00, 0x00
        /*0020*/ 	.byte	0x00, 0x00, 0x00, 0x00


//--------------------- .nv.info._Z14matrixMultiplyPiS_S_i --------------------------
	.section	.nv.info._Z14matrixMultiplyPiS_S_i,"",@"SHT_CUDA_INFO"
	.sectionflags	@""
	.align	4


	//----- nvinfo : EIATTR_CUDA_API_VERSION
	.align		4
        /*0000*/ 	.byte	0x04, 0x37
        /*0002*/ 	.short	(.L_7 - .L_6)
.L_6:
        /*0004*/ 	.word	0x00000082


	//----- nvinfo : EIATTR_KPARAM_INFO
	.align		4
.L_7:
        /*0008*/ 	.byte	0x04, 0x17
        /*000a*/ 	.short	(.L_9 - .L_8)
.L_8:
        /*000c*/ 	.word	0x00000000
        /*0010*/ 	.short	0x0003
        /*0012*/ 	.short	0x0018
        /*0014*/ 	.byte	0x00, 0xf0, 0x11, 0x00


	//----- nvinfo : EIATTR_KPARAM_INFO
	.align		4
.L_9:
        /*0018*/ 	.byte	0x04, 0x17
        /*001a*/ 	.short	(.L_11 - .L_10)
.L_10:
        /*001c*/ 	.word	0x00000000
        /*0020*/ 	.short	0x0002
        /*0022*/ 	.short	0x0010
        /*0024*/ 	.byte	0x00, 0xf5, 0x21, 0x00


	//----- nvinfo : EIATTR_KPARAM_INFO
	.align		4
.L_11:
        /*0028*/ 	.byte	0x04, 0x17
        /*002a*/ 	.short	(.L_13 - .L_12)
.L_12:
        /*002c*/ 	.word	0x00000000
        /*0030*/ 	.short	0x0001
        /*0032*/ 	.short	0x0008
        /*0034*/ 	.byte	0x00, 0xf5, 0x21, 0x00


	//----- nvinfo : EIATTR_KPARAM_INFO
	.align		4
.L_13:
        /*0038*/ 	.byte	0x04, 0x17
        /*003a*/ 	.short	(.L_15 - .L_14)
.L_14:
        /*003c*/ 	.word	0x00000000
        /*0040*/ 	.short	0x0000
        /*0042*/ 	.short	0x0000
        /*0044*/ 	.byte	0x00, 0xf5, 0x21, 0x00


	//----- nvinfo : EIATTR_SPARSE_MMA_MASK
	.align		4
.L_15:
        /*0048*/ 	.byte	0x03, 0x50
        /*004a*/ 	.short	0x0000


	//----- nvinfo : EIATTR_MAXREG_COUNT
	.align		4
        /*004c*/ 	.byte	0x03, 0x1b
        /*004e*/ 	.short	0x00ff


	//----- nvinfo : EIATTR_MERCURY_ISA_VERSION
	.align		4
        /*0050*/ 	.byte	0x03, 0x5f
        /*0052*/ 	.short	0x0101


	//----- nvinfo : EIATTR_VRC_CTA_INIT_COUNT
	.align		4
        /*0054*/ 	.byte	0x02, 0x4a
	.zero		1
	.zero		1


	//----- nvinfo : EIATTR_EXIT_INSTR_OFFSETS
	.align		4
        /*0058*/ 	.byte	0x04, 0x1c
        /*005a*/ 	.short	(.L_17 - .L_16)


	//   ....[0]....
.L_16:
        /*005c*/ 	.word	0x000000d0


	//   ....[1]....
        /*0060*/ 	.word	0x00000610


	//   ....[2]....
        /*0064*/ 	.word	0x00000830


	//   ....[3]....
        /*0068*/ 	.word	0x00000990


	//   ....[4]....
        /*006c*/ 	.word	0x00000a40


	//----- nvinfo : EIATTR_CBANK_PARAM_SIZE
	.align		4
.L_17:
        /*0070*/ 	.byte	0x03, 0x19
        /*0072*/ 	.short	0x001c


	//----- nvinfo : EIATTR_PARAM_CBANK
	.align		4
        /*0074*/ 	.byte	0x04, 0x0a
        /*0076*/ 	.short	(.L_19 - .L_18)
	.align		4
.L_18:
        /*0078*/ 	.word	index@(.nv.constant0._Z14matrixMultiplyPiS_S_i)
        /*007c*/ 	.short	0x0380
        /*007e*/ 	.short	0x001c


	//----- nvinfo : EIATTR_SW_WAR
	.align		4
.L_19:
        /*0080*/ 	.byte	0x04, 0x36
        /*0082*/ 	.short	(.L_21 - .L_20)
.L_20:
        /*0084*/ 	.word	0x00000008
.L_21:


//--------------------- .nv.callgraph             --------------------------
	.section	.nv.callgraph,"",@"SHT_CUDA_CALLGRAPH"
	.align	4
	.sectionentsize	8
	.align		4
        /*0000*/ 	.word	0x00000000
	.align		4
        /*0004*/ 	.word	0xffffffff
	.align		4
        /*0008*/ 	.word	0x00000000
	.align		4
        /*000c*/ 	.word	0xfffffffe
	.align		4
        /*0010*/ 	.word	0x00000000
	.align		4
        /*0014*/ 	.word	0xfffffffd
	.align		4
        /*0018*/ 	.word	0x00000000
	.align		4
        /*001c*/ 	.word	0xfffffffc


//--------------------- .text._Z14matrixMultiplyPiS_S_i --------------------------
	.section	.text._Z14matrixMultiplyPiS_S_i,"ax",@progbits
	.align	128
        .global         _Z14matrixMultiplyPiS_S_i
        .type           _Z14matrixMultiplyPiS_S_i,@function
        .size           _Z14matrixMultiplyPiS_S_i,(.L_x_5 - _Z14matrixMultiplyPiS_S_i)
        .other          _Z14matrixMultiplyPiS_S_i,@"STO_CUDA_ENTRY STV_DEFAULT"
_Z14matrixMultiplyPiS_S_i:
.text._Z14matrixMultiplyPiS_S_i:
[----:B------:R-:W-:Y:S01]  /*0000*/  LDC R1, c[0x0][0x37c] ;  /* 0x0000df00ff017b82 */ /* 0x000fe20000000800 */
[----:B------:R-:W0:Y:S07]  /*0010*/  S2R R2, SR_TID.X ;  /* 0x0000000000027919 */ /* 0x000e2e0000002100 */
[----:B------:R-:W1:Y:S01]  /*0020*/  S2UR UR5, SR_CTAID.Y ;  /* 0x00000000000579c3 */ /* 0x000e620000002600 */
[----:B------:R-:W0:Y:S01]  /*0030*/  LDCU UR6, c[0x0][0x360] ;  /* 0x00006c00ff0677ac */ /* 0x000e220008000800 */
[----:B------:R-:W0:Y:S01]  /*0040*/  S2R R3, SR_CTAID.X ;  /* 0x0000000000037919 */ /* 0x000e220000002500 */
[----:B------:R-:W1:Y:S01]  /*0050*/  LDCU UR4, c[0x0][0x364] ;  /* 0x00006c80ff0477ac */ /* 0x000e620008000800 */
[----:B------:R-:W2:Y:S04]  /*0060*/  S2R R9, SR_TID.Y ;  /* 0x0000000000097919 */ /* 0x000ea80000002200 */
[----:B------:R-:W3:Y:S01]  /*0070*/  LDC R0, c[0x0][0x398] ;  /* 0x0000e600ff007b82 */ /* 0x000ee20000000800 */
[----:B-1----:R-:W-:Y:S01]  /*0080*/  UIMAD UR4, UR4, UR5, URZ ;  /* 0x00000005040472a4 */ /* 0x002fe2000f8e02ff */
[----:B0-----:R-:W-:-:S05]  /*0090*/  IMAD R2, R3, UR6, R2 ;  /* 0x0000000603027c24 */ /* 0x001fca000f8e0202 */
[----:B--2---:R-:W-:-:S04]  /*00a0*/  IADD3 R3, PT, PT, R9, UR4, RZ ;  /* 0x0000000409037c10 */ /* 0x004fc8000fffe0ff */
[----:B------:R-:W-:-:S04]  /*00b0*/  VIMNMX R5, PT, PT, R2, R3, !PT ;  /* 0x0000000302057248 */ /* 0x000fc80007fe0100 */
[----:B---3--:R-:W-:-:S13]  /*00c0*/  ISETP.GE.AND P0, PT, R5, R0, PT ;  /* 0x000000000500720c */ /* 0x008fda0003f06270 */
[----:B------:R-:W-:Y:S05]  /*00d0*/  @P0 EXIT ;  /* 0x000000000000094d */ /* 0x000fea0003800000 */
[----:B------:R-:W0:Y:S01]  /*00e0*/  LDC.64 R16, c[0x0][0x390] ;  /* 0x0000e400ff107b82 */ /* 0x000e220000000a00 */
[----:B------:R-:W1:Y:S01]  /*00f0*/  LDCU.64 UR8, c[0x0][0x358] ;  /* 0x00006b00ff0877ac */ /* 0x000e620008000a00 */
[----:B------:R-:W-:Y:S01]  /*0100*/  IMAD R2, R2, R0, RZ ;  /* 0x0000000002027224 */ /* 0x000fe200078e02ff */
[C---:B------:R-:W-:Y:S01]  /*0110*/  ISETP.GE.U32.AND P1, PT, R0.reuse, 0x8, PT ;  /* 0x000000080000780c */ /* 0x040fe20003f26070 */
[----:B------:R-:W-:Y:S01]  /*0120*/  HFMA2 R12, -RZ, RZ, 0, 0 ;  /* 0x00000000ff0c7431 */ /* 0x000fe200000001ff */
[----:B------:R-:W-:Y:S02]  /*0130*/  LOP3.LUT R4, R0, 0x7, RZ, 0xc0, !PT ;  /* 0x0000000700047812 */ /* 0x000fe400078ec0ff */
[----:B------:R-:W-:Y:S02]  /*0140*/  IADD3 R5, PT, PT, R3, R2, RZ ;  /* 0x0000000203057210 */ /* 0x000fe40007ffe0ff */
[----:B------:R-:W-:Y:S02]  /*0150*/  ISETP.NE.AND P0, PT, R4, RZ, PT ;  /* 0x000000ff0400720c */ /* 0x000fe40003f05270 */
[----:B------:R-:W-:Y:S01]  /*0160*/  MOV R7, RZ ;  /* 0x000000ff00077202 */ /* 0x000fe20000000f00 */
[----:B0-----:R-:W-:-:S05]  /*0170*/  IMAD.WIDE R16, R5, 0x4, R16 ;  /* 0x0000000405107825 */ /* 0x001fca00078e0210 */
[----:B-1----:R0:W-:Y:S01]  /*0180*/  STG.E desc[UR8][R16.64], RZ ;  /* 0x000000ff10007986 */ /* 0x0021e2000c101908 */
[----:B------:R-:W-:Y:S05]  /*0190*/  @!P1 BRA `(.L_x_0) ;  /* 0x00000004001c9947 */ /* 0x000fea0003800000 */
[----:B------:R-:W1:Y:S01]  /*01a0*/  LDCU.64 UR6, c[0x0][0x380] ;  /* 0x00007000ff0677ac */ /* 0x000e620008000a00 */
[C---:B------:R-:W-:Y:S01]  /*01b0*/  LOP3.LUT R7, R0.reuse, 0x7ffffff8, RZ, 0xc0, !PT ;  /* 0x7ffffff800077812 */ /* 0x040fe200078ec0ff */
[C---:B------:R-:W-:Y:S01]  /*01c0*/  IMAD R11, R0.reuse, 0x3, R3 ;  /* 0x00000003000b7824 */ /* 0x040fe200078e0203 */
[C---:B------:R-:W-:Y:S01]  /*01d0*/  IADD3 R8, PT, PT, R0.reuse, UR4, R9 ;  /* 0x0000000400087c10 */ /* 0x040fe2000fffe009 */
[C-C-:B------:R-:W-:Y:S01]  /*01e0*/  IMAD R15, R0.reuse, 0x5, R3.reuse ;  /* 0x00000005000f7824 */ /* 0x140fe200078e0203 */
[CC--:B------:R-:W-:Y:S01]  /*01f0*/  LEA R9, R0.reuse, R3.reuse, 0x1 ;  /* 0x0000000300097211 */ /* 0x0c0fe200078e08ff */
[C-C-:B------:R-:W-:Y:S01]  /*0200*/  IMAD R27, R0.reuse, 0x6, R3.reuse ;  /* 0x00000006001b7824 */ /* 0x140fe200078e0203 */
[C---:B------:R-:W-:Y:S01]  /*0210*/  LEA R13, R0.reuse, R3, 0x2 ;  /* 0x00000003000d7211 */ /* 0x040fe200078e10ff */
[----:B------:R-:W-:Y:S01]  /*0220*/  IMAD R29, R0, 0x7, R3 ;  /* 0x00000007001d7824 */ /* 0x000fe200078e0203 */
[----:B------:R-:W-:Y:S02]  /*0230*/  MOV R12, RZ ;  /* 0x000000ff000c7202 */ /* 0x000fe40000000f00 */
[----:B------:R-:W-:-:S02]  /*0240*/  MOV R10, R2 ;  /* 0x00000002000a7202 */ /* 0x000fc40000000f00 */
[----:B------:R-:W-:Y:S02]  /*0250*/  MOV R6, R3 ;  /* 0x0000000300067202 */ /* 0x000fe40000000f00 */
[----:B------:R-:W-:Y:S01]  /*0260*/  IADD3 R5, PT, PT, -R7, RZ, RZ ;  /* 0x000000ff07057210 */ /* 0x000fe20007ffe1ff */
[----:B-1----:R-:W-:-:S04]  /*0270*/  UIADD3 UR5, UP0, UPT, UR6, 0x10, URZ ;  /* 0x0000001006057890 */ /* 0x002fc8000ff1e0ff */
[----:B------:R-:W-:-:S12]  /*0280*/  UIADD3.X UR6, UPT, UPT, URZ, UR7, URZ, UP0, !UPT ;  /* 0x00000007ff067290 */ /* 0x000fd800087fe4ff */
.L_x_1:
[----:B------:R-:W1:Y:S01]  /*0290*/  LDC.64 R18, c[0x0][0x388] ;  /* 0x0000e200ff127b82 */ /* 0x000e620000000a00 */
[----:B------:R-:W-:Y:S02]  /*02a0*/  MOV R22, UR5 ;  /* 0x0000000500167c02 */ /* 0x000fe40008000f00 */
[----:B------:R-:W-:-:S03]  /*02b0*/  MOV R23, UR6 ;  /* 0x0000000600177c02 */ /* 0x000fc60008000f00 */
[----:B------:R-:W-:-:S05]  /*02c0*/  IMAD.WIDE R22, R10, 0x4, R22 ;  /* 0x000000040a167825 */ /* 0x000fca00078e0216 */
[----:B--2---:R-:W2:Y:S01]  /*02d0*/  LDG.E R25, desc[UR8][R22.64+-0x10] ;  /* 0xfffff00816197981 */ /* 0x004ea2000c1e1900 */
[----:B-1----:R-:W-:-:S06]  /*02e0*/  IMAD.WIDE.U32 R20, R6, 0x4, R18 ;  /* 0x0000000406147825 */ /* 0x002fcc00078e0012 */
[----:B------:R-:W2:Y:S02]  /*02f0*/  LDG.E R20, desc[UR8][R20.64] ;  /* 0x0000000814147981 */ /* 0x000ea4000c1e1900 */
[----:B--2---:R-:W-:Y:S02]  /*0300*/  IMAD R12, R25, R20, R12 ;  /* 0x00000014190c7224 */ /* 0x004fe400078e020c */
[----:B------:R-:W-:-:S03]  /*0310*/  IMAD.WIDE.U32 R20, R8, 0x4, R18 ;  /* 0x0000000408147825 */ /* 0x000fc600078e0012 */
[----:B------:R1:W-:Y:S04]  /*0320*/  STG.E desc[UR8][R16.64], R12 ;  /* 0x0000000c10007986 */ /* 0x0003e8000c101908 */
[----:B------:R-:W2:Y:S04]  /*0330*/  LDG.E R14, desc[UR8][R20.64] ;  /* 0x00000008140e7981 */ /* 0x000ea8000c1e1900 */
[----:B------:R-:W2:Y:S02]  /*0340*/  LDG.E R25, desc[UR8][R22.64+-0xc] ;  /* 0xfffff40816197981 */ /* 0x000ea4000c1e1900 */
[----:B--2---:R-:W-:-:S02]  /*0350*/  IMAD R14, R25, R14, R12 ;  /* 0x0000000e190e7224 */ /* 0x004fc400078e020c */
[----:B------:R-:W-:-:S03]  /*0360*/  IMAD.WIDE.U32 R24, R9, 0x4, R18 ;  /* 0x0000000409187825 */ /* 0x000fc600078e0012 */
[----:B------:R2:W-:Y:S04]  /*0370*/  STG.E desc[UR8][R16.64], R14 ;  /* 0x0000000e10007986 */ /* 0x0005e8000c101908 */
[----:B------:R-:W3:Y:S04]  /*0380*/  LDG.E R25, desc[UR8][R24.64] ;  /* 0x0000000818197981 */ /* 0x000ee8000c1e1900 */
[----:B------:R-:W3:Y:S02]  /*0390*/  LDG.E R26, desc[UR8][R22.64+-0x8] ;  /* 0xfffff808161a7981 */ /* 0x000ee4000c1e1900 */
[----:B---3--:R-:W-:-:S02]  /*03a0*/  IMAD R26, R26, R25, R14 ;  /* 0x000000191a1a7224 */ /* 0x008fc400078e020e */
[----:B------:R-:W-:-:S03]  /*03b0*/  IMAD.WIDE.U32 R24, R11, 0x4, R18 ;  /* 0x000000040b187825 */ /* 0x000fc600078e0012 */
[----:B------:R3:W-:Y:S04]  /*03c0*/  STG.E desc[UR8][R16.64], R26 ;  /* 0x0000001a10007986 */ /* 0x0007e8000c101908 */
[----:B-1----:R-:W4:Y:S04]  /*03d0*/  LDG.E R12, desc[UR8][R24.64] ;  /* 0x00000008180c7981 */ /* 0x002f28000c1e1900 */
[----:B------:R-:W4:Y:S02]  /*03e0*/  LDG.E R21, desc[UR8][R22.64+-0x4] ;  /* 0xfffffc0816157981 */ /* 0x000f24000c1e1900 */
[----:B----4-:R-:W-:-:S02]  /*03f0*/  IMAD R12, R21, R12, R26 ;  /* 0x0000000c150c7224 */ /* 0x010fc400078e021a */
[----:B------:R-:W-:-:S03]  /*0400*/  IMAD.WIDE.U32 R20, R13, 0x4, R18 ;  /* 0x000000040d147825 */ /* 0x000fc600078e0012 */
[----:B------:R1:W-:Y:S04]  /*0410*/  STG.E desc[UR8][R16.64], R12 ;  /* 0x0000000c10007986 */ /* 0x0003e8000c101908 */
[----:B------:R-:W4:Y:S04]  /*0420*/  LDG.E R21, desc[UR8][R20.64] ;  /* 0x0000000814157981 */ /* 0x000f28000c1e1900 */
[----:B--2---:R-:W4:Y:S02]  /*0430*/  LDG.E R14, desc[UR8][R22.64] ;  /* 0x00000008160e7981 */ /* 0x004f24000c1e1900 */
[----:B----4-:R-:W-:-:S02]  /*0440*/  IMAD R14, R14, R21, R12 ;  /* 0x000000150e0e7224 */ /* 0x010fc400078e020c */
[----:B------:R-:W-:-:S03]  /*0450*/  IMAD.WIDE.U32 R20, R15, 0x4, R18 ;  /* 0x000000040f147825 */ /* 0x000fc600078e0012 */
[----:B------:R2:W-:Y:S04]  /*0460*/  STG.E desc[UR8][R16.64], R14 ;  /* 0x0000000e10007986 */ /* 0x0005e8000c101908 */
[----:B---3--:R-:W3:Y:S04]  /*0470*/  LDG.E R26, desc[UR8][R20.64] ;  /* 0x00000008141a7981 */ /* 0x008ee8000c1e1900 */
[----:B------:R-:W3:Y:S02]  /*0480*/  LDG.E R25, desc[UR8][R22.64+0x4] ;  /* 0x0000040816197981 */ /* 0x000ee4000c1e1900 */
[----:B---3--:R-:W-:-:S02]  /*0490*/  IMAD R26, R25, R26, R14 ;  /* 0x0000001a191a7224 */ /* 0x008fc400078e020e */
[----:B------:R-:W-:-:S03]  /*04a0*/  IMAD.WIDE.U32 R24, R27, 0x4, R18 ;  /* 0x000000041b187825 */ /* 0x000fc600078e0012 */
[----:B------:R2:W-:Y:S04]  /*04b0*/  STG.E desc[UR8][R16.64], R26 ;  /* 0x0000001a10007986 */ /* 0x0005e8000c101908 */
[----:B------:R-:W3:Y:S04]  /*04c0*/  LDG.E R25, desc[UR8][R24.64] ;  /* 0x0000000818197981 */ /* 0x000ee8000c1e1900 */
[----:B-1----:R-:W3:Y:S01]  /*04d0*/  LDG.E R12, desc[UR8][R22.64+0x8] ;  /* 0x00000808160c7981 */ /* 0x002ee2000c1e1900 */
[----:B------:R-:W-:Y:S01]  /*04e0*/  IMAD.WIDE.U32 R18, R29, 0x4, R18 ;  /* 0x000000041d127825 */ /* 0x000fe200078e0012 */
[----:B------:R-:W-:-:S03]  /*04f0*/  IADD3 R5, PT, PT, R5, 0x8, RZ ;  /* 0x0000000805057810 */ /* 0x000fc60007ffe0ff */
[----:B---3--:R-:W-:-:S05]  /*0500*/  IMAD R28, R12, R25, R26 ;  /* 0x000000190c1c7224 */ /* 0x008fca00078e021a */
[----:B------:R2:W-:Y:S04]  /*0510*/  STG.E desc[UR8][R16.64], R28 ;  /* 0x0000001c10007986 */ /* 0x0005e8000c101908 */
[----:B------:R-:W3:Y:S04]  /*0520*/  LDG.E R12, desc[UR8][R22.64+0xc] ;  /* 0x00000c08160c7981 */ /* 0x000ee8000c1e1900 */
[----:B------:R-:W3:Y:S01]  /*0530*/  LDG.E R19, desc[UR8][R18.64] ;  /* 0x0000000812137981 */ /* 0x000ee2000c1e1900 */
[----:B------:R-:W-:Y:S02]  /*0540*/  ISETP.NE.AND P1, PT, R5, RZ, PT ;  /* 0x000000ff0500720c */ /* 0x000fe40003f25270 */
[----:B------:R-:W-:-:S02]  /*0550*/  LEA R8, R0, R8, 0x3 ;  /* 0x0000000800087211 */ /* 0x000fc400078e18ff */
[C---:B------:R-:W-:Y:S02]  /*0560*/  LEA R9, R0.reuse, R9, 0x3 ;  /* 0x0000000900097211 */ /* 0x040fe400078e18ff */
[C---:B------:R-:W-:Y:S02]  /*0570*/  LEA R11, R0.reuse, R11, 0x3 ;  /* 0x0000000b000b7211 */ /* 0x040fe400078e18ff */
[C---:B------:R-:W-:Y:S02]  /*0580*/  LEA R13, R0.reuse, R13, 0x3 ;  /* 0x0000000d000d7211 */ /* 0x040fe400078e18ff */
[C---:B------:R-:W-:Y:S02]  /*0590*/  LEA R15, R0.reuse, R15, 0x3 ;  /* 0x0000000f000f7211 */ /* 0x040fe400078e18ff */
[C---:B------:R-:W-:Y:S02]  /*05a0*/  LEA R27, R0.reuse, R27, 0x3 ;  /* 0x0000001b001b7211 */ /* 0x040fe400078e18ff */
[----:B------:R-:W-:-:S02]  /*05b0*/  LEA R29, R0, R29, 0x3 ;  /* 0x0000001d001d7211 */ /* 0x000fc400078e18ff */
[----:B------:R-:W-:Y:S02]  /*05c0*/  LEA R6, R0, R6, 0x3 ;  /* 0x0000000600067211 */ /* 0x000fe400078e18ff */
[----:B------:R-:W-:Y:S01]  /*05d0*/  IADD3 R10, PT, PT, R10, 0x8, RZ ;  /* 0x000000080a0a7810 */ /* 0x000fe20007ffe0ff */
[----:B---3--:R-:W-:-:S05]  /*05e0*/  IMAD R12, R12, R19, R28 ;  /* 0x000000130c0c7224 */ /* 0x008fca00078e021c */
[----:B------:R2:W-:Y:S01]  /*05f0*/  STG.E desc[UR8][R16.64], R12 ;  /* 0x0000000c10007986 */ /* 0x0005e2000c101908 */
[----:B------:R-:W-:Y:S05]  /*0600*/  @P1 BRA `(.L_x_1) ;  /* 0xfffffffc00201947 */ /* 0x000fea000383ffff */
.L_x_0:
[----:B------:R-:W-:Y:S05]  /*0610*/  @!P0 EXIT ;  /* 0x000000000000894d */ /* 0x000fea0003800000 */
[----:B------:R-:W-:Y:S02]  /*0620*/  ISETP.GE.U32.AND P0, PT, R4, 0x4, PT ;  /* 0x000000040400780c */ /* 0x000fe40003f06070 */
[----:B------:R-:W-:-:S04]  /*0630*/  LOP3.LUT R18, R0, 0x3, RZ, 0xc0, !PT ;  /* 0x0000000300127812 */ /* 0x000fc800078ec0ff */
[----:B------:R-:W-:-:S07]  /*0640*/  ISETP.NE.AND P1, PT, R18, RZ, PT ;  /* 0x000000ff1200720c */ /* 0x000fce0003f25270 */
[----:B------:R-:W-:Y:S06]  /*0650*/  @!P0 BRA `(.L_x_2) ;  /* 0x0000000000748947 */ /* 0x000fec0003800000 */
[----:B------:R-:W1:Y:S01]  /*0660*/  LDC.64 R4, c[0x0][0x388] ;  /* 0x0000e200ff047b82 */ /* 0x000e620000000a00 */
[----:B------:R-:W-:Y:S01]  /*0670*/  IADD3 R13, PT, PT, R2, R7, RZ ;  /* 0x00000007020d7210 */ /* 0x000fe20007ffe0ff */
[----:B------:R-:W-:-:S06]  /*0680*/  IMAD R15, R7, R0, R3 ;  /* 0x00000000070f7224 */ /* 0x000fcc00078e0203 */
[----:B------:R-:W3:Y:S01]  /*0690*/  LDC.64 R8, c[0x0][0x380] ;  /* 0x0000e000ff087b82 */ /* 0x000ee20000000a00 */
[----:B-1----:R-:W-:-:S06]  /*06a0*/  IMAD.WIDE.U32 R10, R15, 0x4, R4 ;  /* 0x000000040f0a7825 */ /* 0x002fcc00078e0004 */
[----:B------:R-:W4:Y:S01]  /*06b0*/  LDG.E R10, desc[UR8][R10.64] ;  /* 0x000000080a0a7981 */ /* 0x000f22000c1e1900 */
[----:B---3--:R-:W-:-:S05]  /*06c0*/  IMAD.WIDE R8, R13, 0x4, R8 ;  /* 0x000000040d087825 */ /* 0x008fca00078e0208 */
[----:B------:R-:W4:Y:S01]  /*06d0*/  LDG.E R13, desc[UR8][R8.64] ;  /* 0x00000008080d7981 */ /* 0x000f22000c1e1900 */
[----:B------:R-:W-:Y:S01]  /*06e0*/  IADD3 R15, PT, PT, R15, R0, RZ ;  /* 0x000000000f0f7210 */ /* 0x000fe20007ffe0ff */
[----:B----4-:R-:W-:-:S04]  /*06f0*/  IMAD R19, R13, R10, R12 ;  /* 0x0000000a0d137224 */ /* 0x010fc800078e020c */
[C---:B--2---:R-:W-:Y:S01]  /*0700*/  IMAD.WIDE.U32 R12, R15.reuse, 0x4, R4 ;  /* 0x000000040f0c7825 */ /* 0x044fe200078e0004 */
[----:B------:R1:W-:Y:S05]  /*0710*/  STG.E desc[UR8][R16.64], R19 ;  /* 0x0000001310007986 */ /* 0x0003ea000c101908 */
[----:B------:R-:W2:Y:S04]  /*0720*/  LDG.E R12, desc[UR8][R12.64] ;  /* 0x000000080c0c7981 */ /* 0x000ea8000c1e1900 */
[----:B------:R-:W2:Y:S01]  /*0730*/  LDG.E R6, desc[UR8][R8.64+0x4] ;  /* 0x0000040808067981 */ /* 0x000ea2000c1e1900 */
[----:B------:R-:W-:-:S05]  /*0740*/  IADD3 R23, PT, PT, R15, R0, RZ ;  /* 0x000000000f177210 */ /* 0x000fca0007ffe0ff */
[----:B------:R-:W-:-:S04]  /*0750*/  IMAD.WIDE.U32 R14, R23, 0x4, R4 ;  /* 0x00000004170e7825 */ /* 0x000fc800078e0004 */
[----:B--2---:R-:W-:-:S05]  /*0760*/  IMAD R21, R6, R12, R19 ;  /* 0x0000000c06157224 */ /* 0x004fca00078e0213 */
[----:B------:R1:W-:Y:S04]  /*0770*/  STG.E desc[UR8][R16.64], R21 ;  /* 0x0000001510007986 */ /* 0x0003e8000c101908 */
        /* <DEDUP_REMOVED lines=8> */
[----:B------:R-:W-:Y:S01]  /*0800*/  IADD3 R7, PT, PT, R7, 0x4, RZ ;  /* 0x0000000407077810 */ /* 0x000fe20007ffe0ff */
[----:B--2---:R-:W-:-:S05]  /*0810*/  IMAD R12, R12, R4, R11 ;  /* 0x000000040c0c7224 */ /* 0x004fca00078e020b */
[----:B------:R1:W-:Y:S02]  /*0820*/  STG.E desc[UR8][R16.64], R12 ;  /* 0x0000000c10007986 */ /* 0x0003e4000c101908 */
.L_x_2:
[----:B------:R-:W-:Y:S05]  /*0830*/  @!P1 EXIT ;  /* 0x000000000000994d */ /* 0x000fea0003800000 */
[----:B------:R-:W-:Y:S02]  /*0840*/  ISETP.NE.AND P0, PT, R18, 0x1, PT ;  /* 0x000000011200780c */ /* 0x000fe40003f05270 */
[----:B------:R-:W-:-:S04]  /*0850*/  LOP3.LUT R4, R0, 0x1, RZ, 0xc0, !PT ;  /* 0x0000000100047812 */ /* 0x000fc800078ec0ff */
[----:B------:R-:W-:-:S07]  /*0860*/  ISETP.NE.U32.AND P1, PT, R4, 0x1, PT ;  /* 0x000000010400780c */ /* 0x000fce0003f25070 */
        /* <DEDUP_REMOVED lines=9> */
[----:B------:R-:W-:-:S05]  /*0900*/  IADD3 R15, PT, PT, R15, R0, RZ ;  /* 0x000000000f0f7210 */ /* 0x000fca0007ffe0ff */
[----:B------:R-:W-:-:S04]  /*0910*/  IMAD.WIDE.U32 R4, R15, 0x4, R4 ;  /* 0x000000040f047825 */ /* 0x000fc800078e0004 */
[----:B----4-:R-:W-:-:S05]  /*0920*/  IMAD R13, R13, R10, R12 ;  /* 0x0000000a0d0d7224 */ /* 0x010fca00078e020c */
[----:B------:R3:W-:Y:S04]  /*0930*/  STG.E desc[UR8][R16.64], R13 ;  /* 0x0000000d10007986 */ /* 0x0007e8000c101908 */
[----:B--2---:R-:W2:Y:S04]  /*0940*/  LDG.E R12, desc[UR8][R8.64+0x4] ;  /* 0x00000408080c7981 */ /* 0x004ea8000c1e1900 */
[----:B------:R-:W2:Y:S01]  /*0950*/  LDG.E R4, desc[UR8][R4.64] ;  /* 0x0000000804047981 */ /* 0x000ea2000c1e1900 */
[----:B------:R-:W-:Y:S01]  /*0960*/  IADD3 R7, PT, PT, R7, 0x2, RZ ;  /* 0x0000000207077810 */ /* 0x000fe20007ffe0ff */
[----:B--2---:R-:W-:-:S05]  /*0970*/  IMAD R12, R12, R4, R13 ;  /* 0x000000040c0c7224 */ /* 0x004fca00078e020d */
[----:B------:R3:W-:Y:S02]  /*0980*/  STG.E desc[UR8][R16.64], R12 ;  /* 0x0000000c10007986 */ /* 0x0007e4000c101908 */
.L_x_3:
[----:B------:R-:W-:Y:S05]  /*0990*/  @P1 EXIT ;  /* 0x000000000000194d */ /* 0x000fea0003800000 */
[----:B------:R-:W4:Y:S01]  /*09a0*/  LDC.64 R4, c[0x0][0x380] ;  /* 0x0000e000ff047b82 */ /* 0x000f220000000a00 */
[----:B-1----:R-:W-:Y:S01]  /*09b0*/  IADD3 R11, PT, PT, R2, R7, RZ ;  /* 0x00000007020b7210 */ /* 0x002fe20007ffe0ff */
[----:B------:R-:W-:-:S06]  /*09c0*/  IMAD R7, R7, R0, R3 ;  /* 0x0000000007077224 */ /* 0x000fcc00078e0203 */
[----:B------:R-:W1:Y:S01]  /*09d0*/  LDC.64 R8, c[0x0][0x388] ;  /* 0x0000e200ff087b82 */ /* 0x000e620000000a00 */
[----:B----4-:R-:W-:-:S06]  /*09e0*/  IMAD.WIDE R2, R11, 0x4, R4 ;  /* 0x000000040b027825 */ /* 0x010fcc00078e0204 */
[----:B------:R-:W4:Y:S01]  /*09f0*/  LDG.E R3, desc[UR8][R2.64] ;  /* 0x0000000802037981 */ /* 0x000f22000c1e1900 */
[----:B-1----:R-:W-:-:S06]  /*0a00*/  IMAD.WIDE.U32 R4, R7, 0x4, R8 ;  /* 0x0000000407047825 */ /* 0x002fcc00078e0008 */
[----:B------:R-:W4:Y:S02]  /*0a10*/  LDG.E R4, desc[UR8][R4.64] ;  /* 0x0000000804047981 */ /* 0x000f24000c1e1900 */
[----:B----4-:R-:W-:-:S05]  /*0a20*/  IMAD R7, R3, R4, R12 ;  /* 0x0000000403077224 */ /* 0x010fca00078e020c */
[----:B------:R-:W-:Y:S01]  /*0a30*/  STG.E desc[UR8][R16.64], R7 ;  /* 0x0000000710007986 */ /* 0x000fe2000c101908 */
[----:B------:R-:W-:Y:S05]  /*0a40*/  EXIT ;  /* 0x000000000000794d */ /* 0x000fea0003800000 */
.L_x_4:
[----:B------:R-:W-:-:S00]  /*0a50*/  BRA `(.L_x_4) ;  /* 0xfffffffc00fc7947 */ /* 0x000fc0000383ffff */
[----:B------:R-:W-:-:S00]  /*0a60*/  NOP ;  /* 0x0000000000007918 */ /* 0x000fc00000000000 */
        /* <DEDUP_REMOVED lines=9> */
.L_x_5:


//--------------------- .nv.shared.reserved.0     --------------------------
	.section	.nv.shared.reserved.0,"aw",@nobits
	.weak		__nv_reservedSMEM_offset_0_alias
	.size		__nv_reservedSMEM_offset_0_alias, 0, 64
	.other		__nv_reservedSMEM_offset_0_alias,@"STO_CUDA_RESERVED_SHARED STV_DEFAULT"
__nv_reservedSMEM_offset_0_alias:
	.zero		0
	.zero		64


//--------------------- .nv.constant0._Z14matrixMultiplyPiS_S_i --------------------------
	.section	.nv.constant0._Z14matrixMultiplyPiS_S_i,"a",@progbits
	.sectionflags	@""
	.align	4
.nv.constant0._Z14matrixMultiplyPiS_S_i:
	.zero		924


//--------------------- SYMBOLS --------------------------

	.type		.nv.reservedSmem.offset0,@object
	.size		.nv.reservedSmem.offset0,0x4
